	.headerflags	@"EF_CUDA_TEXMODE_UNIFIED EF_CUDA_64BIT_ADDRESS EF_CUDA_ACCELERATORS EF_CUDA_SM90 EF_CUDA_VIRTUAL_SM(EF_CUDA_SM90)"
	.elftype	@"ET_EXEC"


//--------------------- .nv.info                  --------------------------
	.section	.nv.info,"",@"SHT_CUDA_INFO"
	.align	4


	//----- nvinfo : EIATTR_REGCOUNT
	.align		4
        /*0000*/ 	.byte	0x04, 0x2f
        /*0002*/ 	.short	(.L_3 - .L_2)
	.align		4
.L_2:
        /*0004*/ 	.word	index@(triton_poi_fused__native_batch_norm_legit_no_training_convolution_relu_6)
        /*0008*/ 	.word	0x00000016


	//----- nvinfo : EIATTR_MIN_STACK_SIZE
	.align		4
.L_3:
        /*000c*/ 	.byte	0x04, 0x12
        /*000e*/ 	.short	(.L_5 - .L_4)
	.align		4
.L_4:
        /*0010*/ 	.word	index@(triton_poi_fused__native_batch_norm_legit_no_training_convolution_relu_6)
        /*0014*/ 	.word	0x00000000


	//----- nvinfo : EIATTR_FRAME_SIZE
	.align		4
.L_5:
        /*0018*/ 	.byte	0x04, 0x11
        /*001a*/ 	.short	(.L_7 - .L_6)
	.align		4
.L_6:
        /*001c*/ 	.word	index@(triton_poi_fused__native_batch_norm_legit_no_training_convolution_relu_6)
        /*0020*/ 	.word	0x00000000


	//----- nvinfo : EIATTR_MIN_STACK_SIZE
	.align		4
.L_7:
        /*0024*/ 	.byte	0x04, 0x12
        /*0026*/ 	.short	(.L_9 - .L_8)
	.align		4
.L_8:
        /*0028*/ 	.word	index@(triton_poi_fused__native_batch_norm_legit_no_training_convolution_relu_6)
        /*002c*/ 	.word	0x00000000
.L_9:


//--------------------- .nv.info.triton_poi_fused__native_batch_norm_legit_no_training_convolution_relu_6 --------------------------
	.section	.nv.info.triton_poi_fused__native_batch_norm_legit_no_training_convolution_relu_6,"",@"SHT_CUDA_INFO"
	.sectionflags	@""
	.align	4


	//----- nvinfo : EIATTR_CUDA_API_VERSION
	.align		4
        /*0000*/ 	.byte	0x04, 0x37
        /*0002*/ 	.short	(.L_11 - .L_10)
.L_10:
        /*0004*/ 	.word	0x0000007c


	//----- nvinfo : EIATTR_KPARAM_INFO
	.align		4
.L_11:
        /*0008*/ 	.byte	0x04, 0x17
        /*000a*/ 	.short	(.L_13 - .L_12)
.L_12:
        /*000c*/ 	.word	0x00000000
        /*0010*/ 	.short	0x0007
        /*0012*/ 	.short	0x0038
        /*0014*/ 	.byte	0x00, 0xf0, 0x11, 0x00


	//----- nvinfo : EIATTR_KPARAM_INFO
	.align		4
.L_13:
        /*0018*/ 	.byte	0x04, 0x17
        /*001a*/ 	.short	(.L_15 - .L_14)
.L_14:
        /*001c*/ 	.word	0x00000000
        /*0020*/ 	.short	0x0006
        /*0022*/ 	.short	0x0030
        /*0024*/ 	.byte	0x00, 0xf4, 0x21, 0x00


	//----- nvinfo : EIATTR_KPARAM_INFO
	.align		4
.L_15:
        /*0028*/ 	.byte	0x04, 0x17
        /*002a*/ 	.short	(.L_17 - .L_16)
.L_16:
        /*002c*/ 	.word	0x00000000
        /*0030*/ 	.short	0x0005
        /*0032*/ 	.short	0x0028
        /*0034*/ 	.byte	0x00, 0xf4, 0x21, 0x00


	//----- nvinfo : EIATTR_KPARAM_INFO
	.align		4
.L_17:
        /*0038*/ 	.byte	0x04, 0x17
        /*003a*/ 	.short	(.L_19 - .L_18)
.L_18:
        /*003c*/ 	.word	0x00000000
        /*0040*/ 	.short	0x0004
        /*0042*/ 	.short	0x0020
        /*0044*/ 	.byte	0x00, 0xf4, 0x21, 0x00


	//----- nvinfo : EIATTR_KPARAM_INFO
	.align		4
.L_19:
        /*0048*/ 	.byte	0x04, 0x17
        /*004a*/ 	.short	(.L_21 - .L_20)
.L_20:
        /*004c*/ 	.word	0x00000000
        /*0050*/ 	.short	0x0003
        /*0052*/ 	.short	0x0018
        /*0054*/ 	.byte	0x00, 0xf4, 0x21, 0x00


	//----- nvinfo : EIATTR_KPARAM_INFO
	.align		4
.L_21:
        /*0058*/ 	.byte	0x04, 0x17
        /*005a*/ 	.short	(.L_23 - .L_22)
.L_22:
        /*005c*/ 	.word	0x00000000
        /*0060*/ 	.short	0x0002
        /*0062*/ 	.short	0x0010
        /*0064*/ 	.byte	0x00, 0xf4, 0x21, 0x00


	//----- nvinfo : EIATTR_KPARAM_INFO
	.align		4
.L_23:
        /*0068*/ 	.byte	0x04, 0x17
        /*006a*/ 	.short	(.L_25 - .L_24)
.L_24:
        /*006c*/ 	.word	0x00000000
        /*0070*/ 	.short	0x0001
        /*0072*/ 	.short	0x0008
        /*0074*/ 	.byte	0x00, 0xf4, 0x21, 0x00


	//----- nvinfo : EIATTR_KPARAM_INFO
	.align		4
.L_25:
        /*0078*/ 	.byte	0x04, 0x17
        /*007a*/ 	.short	(.L_27 - .L_26)
.L_26:
        /*007c*/ 	.word	0x00000000
        /*0080*/ 	.short	0x0000
        /*0082*/ 	.short	0x0000
        /*0084*/ 	.byte	0x00, 0xf4, 0x21, 0x00


	//----- nvinfo : EIATTR_SPARSE_MMA_MASK
	.align		4
.L_27:
        /*0088*/ 	.byte	0x03, 0x50
        /*008a*/ 	.short	0x0000


	//----- nvinfo : EIATTR_MAXREG_COUNT
	.align		4
        /*008c*/ 	.byte	0x03, 0x1b
        /*008e*/ 	.short	0x00ff


	//----- nvinfo : EIATTR_EXIT_INSTR_OFFSETS
	.align		4
        /*0090*/ 	.byte	0x04, 0x1c
        /*0092*/ 	.short	(.L_29 - .L_28)


	//   ....[0]....
.L_28:
        /*0094*/ 	.word	0x000003c0


	//----- nvinfo : EIATTR_REQNTID
	.align		4
.L_29:
        /*0098*/ 	.byte	0x04, 0x10
        /*009a*/ 	.short	(.L_31 - .L_30)
.L_30:
        /*009c*/ 	.word	0x00000080
        /*00a0*/ 	.word	0x00000001
        /*00a4*/ 	.word	0x00000001


	//----- nvinfo : EIATTR_CBANK_PARAM_SIZE
	.align		4
.L_31:
        /*00a8*/ 	.byte	0x03, 0x19
        /*00aa*/ 	.short	0x003c


	//----- nvinfo : EIATTR_PARAM_CBANK
	.align		4
        /*00ac*/ 	.byte	0x04, 0x0a
        /*00ae*/ 	.short	(.L_33 - .L_32)
	.align		4
.L_32:
        /*00b0*/ 	.word	index@(.nv.constant0.triton_poi_fused__native_batch_norm_legit_no_training_convolution_relu_6)
        /*00b4*/ 	.short	0x0210
        /*00b6*/ 	.short	0x003c


	//----- nvinfo : EIATTR_SW_WAR
	.align		4
.L_33:
        /*00b8*/ 	.byte	0x04, 0x36
        /*00ba*/ 	.short	(.L_35 - .L_34)
.L_34:
        /*00bc*/ 	.word	0x00000008
.L_35:


//--------------------- .nv.callgraph             --------------------------
	.section	.nv.callgraph,"",@"SHT_CUDA_CALLGRAPH"
	.align	4
	.sectionentsize	8
	.align		4
        /*0000*/ 	.word	0x00000000
	.align		4
        /*0004*/ 	.word	0xffffffff
	.align		4
        /*0008*/ 	.word	0x00000000
	.align		4
        /*000c*/ 	.word	0xfffffffe
	.align		4
        /*0010*/ 	.word	0x00000000
	.align		4
        /*0014*/ 	.word	0xfffffffd
	.align		4
        /*0018*/ 	.word	0x00000000
	.align		4
        /*001c*/ 	.word	0xfffffffc


//--------------------- .nv.constant4             --------------------------
	.section	.nv.constant4,"a",@progbits
	.align	8
	.align		8
.nv.constant4:
        /*0000*/ 	.dword	_$_str
	.align		8
        /*0008*/ 	.dword	_$_str_$_2


//--------------------- .text.triton_poi_fused__native_batch_norm_legit_no_training_convolution_relu_6 --------------------------
	.section	.text.triton_poi_fused__native_batch_norm_legit_no_training_convolution_relu_6,"ax",@progbits
	.align	128
        .global         triton_poi_fused__native_batch_norm_legit_no_training_convolution_relu_6
        .type           triton_poi_fused__native_batch_norm_legit_no_training_convolution_relu_6,@function
        .size           triton_poi_fused__native_batch_norm_legit_no_training_convolution_relu_6,(.L_x_1 - triton_poi_fused__native_batch_norm_legit_no_training_convolution_relu_6)
        .other          triton_poi_fused__native_batch_norm_legit_no_training_convolution_relu_6,@"STO_CUDA_ENTRY STV_DEFAULT"
triton_poi_fused__native_batch_norm_legit_no_training_convolution_relu_6:
.text.triton_poi_fused__native_batch_norm_legit_no_training_convolution_relu_6:
[----:B------:R-:W-:Y:S01]  /*0000*/  LDC R1, c[0x0][0x28] ;  /* 0x00000a00ff017b82 */ /* 0x000fe20000000800 */
[----:B------:R-:W1:Y:S07]  /*0010*/  S2R R0, SR_TID.X ;  /* 0x0000000000007919 */ /* 0x000e6e0000002100 */
[----:B------:R-:W2:Y:S01]  /*0020*/  LDC.64 R14, c[0x0][0x228] ;  /* 0x00008a00ff0e7b82 */ /* 0x000ea20000000a00 */
[----:B------:R-:W-:Y:S01]  /*0030*/  ULDC.64 UR4, c[0x0][0x208] ;  /* 0x0000820000047ab9 */ /* 0x000fe20000000a00 */
[----:B------:R-:W3:Y:S06]  /*0040*/  S2R R5, SR_CTAID.X ;  /* 0x0000000000057919 */ /* 0x000eec0000002500 */
[----:B------:R-:W4:Y:S08]  /*0050*/  LDC.64 R10, c[0x0][0x218] ;  /* 0x00008600ff0a7b82 */ /* 0x000f300000000a00 */
[----:B------:R-:W5:Y:S08]  /*0060*/  LDC.64 R12, c[0x0][0x220] ;  /* 0x00008800ff0c7b82 */ /* 0x000f700000000a00 */
[----:B------:R-:W4:Y:S01]  /*0070*/  LDC.64 R16, c[0x0][0x230] ;  /* 0x00008c00ff107b82 */ /* 0x000f220000000a00 */
[----:B-1----:R-:W-:-:S02]  /*0080*/  SHF.L.U32 R0, R0, 0x1, RZ ;  /* 0x0000000100007819 */ /* 0x002fc400000006ff */
[----:B---3--:R-:W-:Y:S02]  /*0090*/  SHF.R.S32.HI R3, RZ, 0x17, R5 ;  /* 0x00000017ff037819 */ /* 0x008fe40000011405 */
[----:B------:R-:W-:Y:S02]  /*00a0*/  LOP3.LUT R0, R0, 0xfe, RZ, 0xc0, !PT ;  /* 0x000000fe00007812 */ /* 0x000fe400078ec0ff */
[----:B------:R-:W-:Y:S02]  /*00b0*/  SGXT R3, R3, 0x1 ;  /* 0x000000010303781a */ /* 0x000fe40000000200 */
[----:B------:R-:W-:Y:S02]  /*00c0*/  LEA R0, R5, R0, 0x8 ;  /* 0x0000000005007211 */ /* 0x000fe400078e40ff */
[----:B------:R-:W1:Y:S02]  /*00d0*/  LDC.64 R4, c[0x0][0x238] ;  /* 0x00008e00ff047b82 */ /* 0x000e640000000a00 */
[----:B------:R-:W-:-:S04]  /*00e0*/  LEA.HI R3, R3, R0, RZ, 0x6 ;  /* 0x0000000003037211 */ /* 0x000fc800078f30ff */
[--C-:B------:R-:W-:Y:S02]  /*00f0*/  SHF.R.S32.HI R2, RZ, 0x6, R3.reuse ;  /* 0x00000006ff027819 */ /* 0x100fe40000011403 */
[----:B------:R-:W-:-:S04]  /*0100*/  SHF.R.S32.HI R3, RZ, 0x1f, R3 ;  /* 0x0000001fff037819 */ /* 0x000fc80000011403 */
[----:B------:R-:W-:-:S04]  /*0110*/  LEA.HI R3, R3, R2, RZ, 0x8 ;  /* 0x0000000203037211 */ /* 0x000fc800078f40ff */
[----:B------:R-:W-:-:S04]  /*0120*/  LOP3.LUT R3, R3, 0xffffff00, RZ, 0xc0, !PT ;  /* 0xffffff0003037812 */ /* 0x000fc800078ec0ff */
[----:B------:R-:W-:Y:S02]  /*0130*/  IADD3 R19, R2, -R3, RZ ;  /* 0x8000000302137210 */ /* 0x000fe40007ffe0ff */
[----:B------:R-:W3:Y:S03]  /*0140*/  LDC.64 R2, c[0x0][0x210] ;  /* 0x00008400ff027b82 */ /* 0x000ee60000000a00 */
[----:B--2---:R-:W-:-:S05]  /*0150*/  IMAD.WIDE R14, R19, 0x4, R14 ;  /* 0x00000004130e7825 */ /* 0x004fca00078e020e */
[----:B------:R2:W2:Y:S01]  /*0160*/  LDG.E.EL R18, desc[UR4][R14.64] ;  /* 0x000000040e127981 */ /* 0x0004a2000c2e1900 */
[----:B----4-:R-:W-:-:S04]  /*0170*/  IMAD.WIDE R10, R19, 0x4, R10 ;  /* 0x00000004130a7825 */ /* 0x010fc800078e020a */
[----:B-----5:R-:W-:Y:S01]  /*0180*/  IMAD.WIDE R12, R19, 0x4, R12 ;  /* 0x00000004130c7825 */ /* 0x020fe200078e020c */
[----:B------:R4:W5:Y:S04]  /*0190*/  LDG.E.EL R8, desc[UR4][R10.64] ;  /* 0x000000040a087981 */ /* 0x000968000c2e1900 */
[----:B------:R-:W5:Y:S01]  /*01a0*/  LDG.E.EL R9, desc[UR4][R12.64] ;  /* 0x000000040c097981 */ /* 0x000f62000c2e1900 */
[----:B---3--:R-:W-:-:S05]  /*01b0*/  IMAD.WIDE R2, R0, 0x4, R2 ;  /* 0x0000000400027825 */ /* 0x008fca00078e0202 */
[----:B------:R-:W5:Y:S01]  /*01c0*/  LDG.E.64 R6, desc[UR4][R2.64] ;  /* 0x0000000402067981 */ /* 0x000f62000c1e1b00 */
[----:B0-2---:R-:W-:-:S04]  /*01d0*/  IMAD.WIDE R14, R19, 0x4, R16 ;  /* 0x00000004130e7825 */ /* 0x005fc800078e0210 */
[----:B-1----:R-:W-:Y:S02]  /*01e0*/  IMAD.WIDE R16, R19, 0x4, R4 ;  /* 0x0000000413107825 */ /* 0x002fe400078e0204 */
[----:B------:R-:W2:Y:S01]  /*01f0*/  LDG.E.EL R14, desc[UR4][R14.64] ;  /* 0x000000040e0e7981 */ /* 0x000ea2000c2e1900 */
[----:B----4-:R-:W-:Y:S01]  /*0200*/  HFMA2.MMA R10, -RZ, RZ, 1.625, 0 ;  /* 0x3e800000ff0a7435 */ /* 0x010fe200000001ff */
[----:B------:R-:W0:Y:S02]  /*0210*/  LDC.64 R4, c[0x0][0x240] ;  /* 0x00009000ff047b82 */ /* 0x000e240000000a00 */
[----:B------:R-:W2:Y:S01]  /*0220*/  LDG.E.EL R17, desc[UR4][R16.64] ;  /* 0x0000000410117981 */ /* 0x000ea2000c2e1900 */
[----:B0-----:R-:W-:-:S04]  /*0230*/  IMAD.WIDE R4, R0, 0x4, R4 ;  /* 0x0000000400047825 */ /* 0x001fc800078e0204 */
[----:B------:R-:W-:-:S04]  /*0240*/  FADD R18, R18, 9.9999997473787516356e-06 ;  /* 0x3727c5ac12127421 */ /* 0x000fc80000000000 */
[----:B------:R-:W0:Y:S02]  /*0250*/  MUFU.SQRT R19, R18 ;  /* 0x0000001200137308 */ /* 0x000e240000002000 */
[C---:B0-----:R-:W-:Y:S02]  /*0260*/  FSETP.GT.AND P0, PT, R19.reuse, 8.50705917302346158658e+37, PT ;  /* 0x7e8000001300780b */ /* 0x041fe40003f04000 */
[----:B------:R-:W-:-:S11]  /*0270*/  FSETP.GEU.AND P1, PT, R19, 1.175494350822287508e-38, PT ;  /* 0x008000001300780b */ /* 0x000fd60003f2e000 */
[----:B------:R-:W-:-:S04]  /*0280*/  @P0 FMUL R19, R19, 0.25 ;  /* 0x3e80000013130820 */ /* 0x000fc80000400000 */
[----:B------:R-:W-:-:S06]  /*0290*/  @!P1 FMUL R19, R19, 16777216 ;  /* 0x4b80000013139820 */ /* 0x000fcc0000400000 */
[----:B------:R-:W0:Y:S01]  /*02a0*/  MUFU.RCP R19, R19 ;  /* 0x0000001300137308 */ /* 0x000e220000001000 */
[----:B------:R-:W-:Y:S01]  /*02b0*/  FSEL R10, R10, 1, P0 ;  /* 0x3f8000000a0a7808 */ /* 0x000fe20000000000 */
[--C-:B-----5:R-:W-:Y:S01]  /*02c0*/  FADD R6, R6, R8.reuse ;  /* 0x0000000806067221 */ /* 0x120fe20000000000 */
[----:B------:R-:W-:-:S03]  /*02d0*/  FADD R7, R7, R8 ;  /* 0x0000000807077221 */ /* 0x000fc60000000000 */
[----:B------:R-:W-:Y:S01]  /*02e0*/  @!P1 FMUL R10, R10, 16777216 ;  /* 0x4b8000000a0a9820 */ /* 0x000fe20000400000 */
[C---:B------:R-:W-:Y:S01]  /*02f0*/  FADD R8, -R9.reuse, R6 ;  /* 0x0000000609087221 */ /* 0x040fe20000000100 */
[----:B------:R-:W-:Y:S02]  /*0300*/  FADD R9, -R9, R7 ;  /* 0x0000000709097221 */ /* 0x000fe40000000100 */
[----:B0-----:R-:W-:-:S04]  /*0310*/  FMUL R10, R19, R10 ;  /* 0x0000000a130a7220 */ /* 0x001fc80000400000 */
[-C--:B------:R-:W-:Y:S01]  /*0320*/  FMUL R8, R8, R10.reuse ;  /* 0x0000000a08087220 */ /* 0x080fe20000400000 */
[----:B------:R-:W-:-:S03]  /*0330*/  FMUL R10, R9, R10 ;  /* 0x0000000a090a7220 */ /* 0x000fc60000400000 */
[C-C-:B--2---:R-:W-:Y:S01]  /*0340*/  FFMA R8, R14.reuse, R8, R17.reuse ;  /* 0x000000080e087223 */ /* 0x144fe20000000011 */
[----:B------:R-:W-:-:S04]  /*0350*/  FFMA R10, R14, R10, R17 ;  /* 0x0000000a0e0a7223 */ /* 0x000fc80000000011 */
[----:B------:R-:W-:Y:S02]  /*0360*/  FSETP.GEU.AND P0, PT, R8, RZ, PT ;  /* 0x000000ff0800720b */ /* 0x000fe40003f0e000 */
[----:B------:R-:W-:Y:S02]  /*0370*/  FSETP.GEU.AND P1, PT, R10, RZ, PT ;  /* 0x000000ff0a00720b */ /* 0x000fe40003f2e000 */
[----:B------:R-:W-:Y:S02]  /*0380*/  FSEL R8, R8, RZ, P0 ;  /* 0x000000ff08087208 */ /* 0x000fe40000000000 */
[----:B------:R-:W-:Y:S01]  /*0390*/  FSEL R9, R10, RZ, P1 ;  /* 0x000000ff0a097208 */ /* 0x000fe20000800000 */
[----:B------:R-:W-:Y:S04]  /*03a0*/  STG.E.64 desc[UR4][R2.64], R6 ;  /* 0x0000000602007986 */ /* 0x000fe8000c101b04 */
[----:B------:R-:W-:Y:S01]  /*03b0*/  STG.E.64 desc[UR4][R4.64], R8 ;  /* 0x0000000804007986 */ /* 0x000fe2000c101b04 */
[----:B------:R-:W-:Y:S05]  /*03c0*/  EXIT ;  /* 0x000000000000794d */ /* 0x000fea0003800000 */
.L_x_0:
[----:B------:R-:W-:-:S00]  /*03d0*/  BRA `(.L_x_0) ;  /* 0xfffffffc00fc7947 */ /* 0x000fc0000383ffff */
[----:B------:R-:W-:-:S00]  /*03e0*/  NOP ;  /* 0x0000000000007918 */ /* 0x000fc00000000000 */
        /* <DEDUP_REMOVED lines=9> */
.L_x_1:


//--------------------- .nv.global.init           --------------------------
	.section	.nv.global.init,"aw",@progbits
.nv.global.init:
	.type		_$_str,@object
	.size		_$_str,(_$_str_$_2 - _$_str)
_$_str:
        /*0000*/ 	.byte	0x5f, 0x5f, 0x43, 0x55, 0x44, 0x41, 0x5f, 0x46, 0x54, 0x5a, 0x00
	.type		_$_str_$_2,@object
	.size		_$_str_$_2,(.L_1 - _$_str_$_2)
_$_str_$_2:
        /*000b*/ 	.byte	0x5f, 0x5f, 0x43, 0x55, 0x44, 0x41, 0x5f, 0x50, 0x52, 0x45, 0x43, 0x5f, 0x53, 0x51, 0x52, 0x54
        /*001b*/ 	.byte	0x00
.L_1:


//--------------------- .nv.constant0.triton_poi_fused__native_batch_norm_legit_no_training_convolution_relu_6 --------------------------
	.section	.nv.constant0.triton_poi_fused__native_batch_norm_legit_no_training_convolution_relu_6,"a",@progbits
	.sectionflags	@""
	.align	4
.nv.constant0.triton_poi_fused__native_batch_norm_legit_no_training_convolution_relu_6:
	.zero		588
